//
// Generated by NVIDIA NVVM Compiler
//
// Compiler Build ID: CL-36424714
// Cuda compilation tools, release 13.0, V13.0.88
// Based on NVVM 20.0.0
//

.version 9.0
.target sm_100
.address_size 64

	// .globl	_Z7mat_addPfS_S_i

.visible .entry _Z7mat_addPfS_S_i(
	.param .u64 .ptr .align 1 _Z7mat_addPfS_S_i_param_0,
	.param .u64 .ptr .align 1 _Z7mat_addPfS_S_i_param_1,
	.param .u64 .ptr .align 1 _Z7mat_addPfS_S_i_param_2,
	.param .u32 _Z7mat_addPfS_S_i_param_3
)
{
	.reg .b32 	%r<5>;
	.reg .b32 	%f<4>;
	.reg .b64 	%rd<11>;

	ld.param.u64 	%rd1, [_Z7mat_addPfS_S_i_param_0];
	ld.param.u64 	%rd2, [_Z7mat_addPfS_S_i_param_1];
	ld.param.u64 	%rd3, [_Z7mat_addPfS_S_i_param_2];
	ld.param.u32 	%r1, [_Z7mat_addPfS_S_i_param_3];
	cvta.to.global.u64 	%rd4, %rd3;
	cvta.to.global.u64 	%rd5, %rd2;
	cvta.to.global.u64 	%rd6, %rd1;
	mov.u32 	%r2, %tid.y;
	mov.u32 	%r3, %tid.x;
	mad.lo.s32 	%r4, %r1, %r2, %r3;
	mul.wide.s32 	%rd7, %r4, 4;
	add.s64 	%rd8, %rd6, %rd7;
	ld.global.f32 	%f1, [%rd8];
	add.s64 	%rd9, %rd5, %rd7;
	ld.global.f32 	%f2, [%rd9];
	add.f32 	%f3, %f1, %f2;
	add.s64 	%rd10, %rd4, %rd7;
	st.global.f32 	[%rd10], %f3;
	ret;

}
	// .globl	_Z7mat_subPfS_S_i
.visible .entry _Z7mat_subPfS_S_i(
	.param .u64 .ptr .align 1 _Z7mat_subPfS_S_i_param_0,
	.param .u64 .ptr .align 1 _Z7mat_subPfS_S_i_param_1,
	.param .u64 .ptr .align 1 _Z7mat_subPfS_S_i_param_2,
	.param .u32 _Z7mat_subPfS_S_i_param_3
)
{
	.reg .b32 	%r<5>;
	.reg .b32 	%f<4>;
	.reg .b64 	%rd<11>;

	ld.param.u64 	%rd1, [_Z7mat_subPfS_S_i_param_0];
	ld.param.u64 	%rd2, [_Z7mat_subPfS_S_i_param_1];
	ld.param.u64 	%rd3, [_Z7mat_subPfS_S_i_param_2];
	ld.param.u32 	%r1, [_Z7mat_subPfS_S_i_param_3];
	cvta.to.global.u64 	%rd4, %rd3;
	cvta.to.global.u64 	%rd5, %rd2;
	cvta.to.global.u64 	%rd6, %rd1;
	mov.u32 	%r2, %tid.y;
	mov.u32 	%r3, %tid.x;
	mad.lo.s32 	%r4, %r1, %r2, %r3;
	mul.wide.s32 	%rd7, %r4, 4;
	add.s64 	%rd8, %rd6, %rd7;
	ld.global.f32 	%f1, [%rd8];
	add.s64 	%rd9, %rd5, %rd7;
	ld.global.f32 	%f2, [%rd9];
	sub.f32 	%f3, %f1, %f2;
	add.s64 	%rd10, %rd4, %rd7;
	st.global.f32 	[%rd10], %f3;
	ret;

}
	// .globl	_Z8mat_multPfS_S_i
.visible .entry _Z8mat_multPfS_S_i(
	.param .u64 .ptr .align 1 _Z8mat_multPfS_S_i_param_0,
	.param .u64 .ptr .align 1 _Z8mat_multPfS_S_i_param_1,
	.param .u64 .ptr .align 1 _Z8mat_multPfS_S_i_param_2,
	.param .u32 _Z8mat_multPfS_S_i_param_3
)
{
	.reg .pred 	%p<10>;
	.reg .b32 	%r<64>;
	.reg .b32 	%f<68>;
	.reg .b64 	%rd<65>;

	ld.param.u64 	%rd10, [_Z8mat_multPfS_S_i_param_0];
	ld.param.u64 	%rd11, [_Z8mat_multPfS_S_i_param_1];
	ld.param.u64 	%rd9, [_Z8mat_multPfS_S_i_param_2];
	ld.param.u32 	%r37, [_Z8mat_multPfS_S_i_param_3];
	cvta.to.global.u64 	%rd1, %rd11;
	cvta.to.global.u64 	%rd2, %rd10;
	mov.u32 	%r1, %tid.x;
	mov.u32 	%r2, %tid.y;
	setp.lt.s32 	%p1, %r37, 1;
	mov.f32 	%f67, 0f00000000;
	@%p1 bra 	$L__BB2_12;
	mul.lo.s32 	%r3, %r37, %r2;
	and.b32  	%r4, %r37, 7;
	setp.lt.u32 	%p2, %r37, 8;
	mov.f32 	%f67, 0f00000000;
	mov.b32 	%r62, 0;
	@%p2 bra 	$L__BB2_4;
	and.b32  	%r62, %r37, 2147483640;
	neg.s32 	%r60, %r62;
	add.s32 	%r59, %r1, %r37;
	shl.b32 	%r8, %r37, 3;
	shl.b32 	%r39, %r37, 1;
	add.s32 	%r58, %r1, %r39;
	mad.lo.s32 	%r57, %r37, 3, %r1;
	shl.b32 	%r40, %r37, 2;
	add.s32 	%r56, %r1, %r40;
	mad.lo.s32 	%r55, %r37, 5, %r1;
	mad.lo.s32 	%r54, %r37, 6, %r1;
	mad.lo.s32 	%r53, %r37, 7, %r1;
	mul.wide.u32 	%rd12, %r1, 4;
	add.s64 	%rd64, %rd1, %rd12;
	mul.wide.u32 	%rd13, %r3, 4;
	add.s64 	%rd14, %rd13, %rd2;
	add.s64 	%rd63, %rd14, 16;
	mov.f32 	%f67, 0f00000000;
	mul.wide.u32 	%rd29, %r8, 4;
$L__BB2_3:
	.pragma "nounroll";
	ld.global.f32 	%f17, [%rd63+-16];
	ld.global.f32 	%f18, [%rd64];
	fma.rn.f32 	%f19, %f17, %f18, %f67;
	ld.global.f32 	%f20, [%rd63+-12];
	mul.wide.u32 	%rd15, %r59, 4;
	add.s64 	%rd16, %rd1, %rd15;
	ld.global.f32 	%f21, [%rd16];
	fma.rn.f32 	%f22, %f20, %f21, %f19;
	ld.global.f32 	%f23, [%rd63+-8];
	mul.wide.u32 	%rd17, %r58, 4;
	add.s64 	%rd18, %rd1, %rd17;
	ld.global.f32 	%f24, [%rd18];
	fma.rn.f32 	%f25, %f23, %f24, %f22;
	ld.global.f32 	%f26, [%rd63+-4];
	mul.wide.u32 	%rd19, %r57, 4;
	add.s64 	%rd20, %rd1, %rd19;
	ld.global.f32 	%f27, [%rd20];
	fma.rn.f32 	%f28, %f26, %f27, %f25;
	ld.global.f32 	%f29, [%rd63];
	mul.wide.u32 	%rd21, %r56, 4;
	add.s64 	%rd22, %rd1, %rd21;
	ld.global.f32 	%f30, [%rd22];
	fma.rn.f32 	%f31, %f29, %f30, %f28;
	ld.global.f32 	%f32, [%rd63+4];
	mul.wide.u32 	%rd23, %r55, 4;
	add.s64 	%rd24, %rd1, %rd23;
	ld.global.f32 	%f33, [%rd24];
	fma.rn.f32 	%f34, %f32, %f33, %f31;
	ld.global.f32 	%f35, [%rd63+8];
	mul.wide.u32 	%rd25, %r54, 4;
	add.s64 	%rd26, %rd1, %rd25;
	ld.global.f32 	%f36, [%rd26];
	fma.rn.f32 	%f37, %f35, %f36, %f34;
	ld.global.f32 	%f38, [%rd63+12];
	mul.wide.u32 	%rd27, %r53, 4;
	add.s64 	%rd28, %rd1, %rd27;
	ld.global.f32 	%f39, [%rd28];
	fma.rn.f32 	%f67, %f38, %f39, %f37;
	add.s32 	%r60, %r60, 8;
	add.s32 	%r59, %r59, %r8;
	add.s32 	%r58, %r58, %r8;
	add.s32 	%r57, %r57, %r8;
	add.s32 	%r56, %r56, %r8;
	add.s32 	%r55, %r55, %r8;
	add.s32 	%r54, %r54, %r8;
	add.s32 	%r53, %r53, %r8;
	add.s64 	%rd64, %rd64, %rd29;
	add.s64 	%rd63, %rd63, 32;
	setp.ne.s32 	%p3, %r60, 0;
	@%p3 bra 	$L__BB2_3;
$L__BB2_4:
	setp.eq.s32 	%p4, %r4, 0;
	@%p4 bra 	$L__BB2_12;
	and.b32  	%r32, %r37, 3;
	setp.lt.u32 	%p5, %r4, 4;
	@%p5 bra 	$L__BB2_7;
	add.s32 	%r41, %r62, %r3;
	mul.wide.u32 	%rd30, %r41, 4;
	add.s64 	%rd31, %rd2, %rd30;
	ld.global.f32 	%f41, [%rd31];
	mad.lo.s32 	%r42, %r62, %r37, %r1;
	mul.wide.u32 	%rd32, %r42, 4;
	add.s64 	%rd33, %rd1, %rd32;
	ld.global.f32 	%f42, [%rd33];
	fma.rn.f32 	%f43, %f41, %f42, %f67;
	cvt.u64.u32 	%rd34, %r3;
	cvt.u64.u32 	%rd35, %r62;
	add.s64 	%rd36, %rd35, %rd34;
	shl.b64 	%rd37, %rd36, 2;
	add.s64 	%rd38, %rd2, %rd37;
	ld.global.f32 	%f44, [%rd38+4];
	add.s32 	%r43, %r42, %r37;
	mul.wide.u32 	%rd39, %r43, 4;
	add.s64 	%rd40, %rd1, %rd39;
	ld.global.f32 	%f45, [%rd40];
	fma.rn.f32 	%f46, %f44, %f45, %f43;
	ld.global.f32 	%f47, [%rd38+8];
	add.s32 	%r44, %r43, %r37;
	mul.wide.u32 	%rd41, %r44, 4;
	add.s64 	%rd42, %rd1, %rd41;
	ld.global.f32 	%f48, [%rd42];
	fma.rn.f32 	%f49, %f47, %f48, %f46;
	ld.global.f32 	%f50, [%rd38+12];
	add.s32 	%r45, %r44, %r37;
	mul.wide.u32 	%rd43, %r45, 4;
	add.s64 	%rd44, %rd1, %rd43;
	ld.global.f32 	%f51, [%rd44];
	fma.rn.f32 	%f67, %f50, %f51, %f49;
	add.s32 	%r62, %r62, 4;
$L__BB2_7:
	setp.eq.s32 	%p6, %r32, 0;
	@%p6 bra 	$L__BB2_12;
	setp.eq.s32 	%p7, %r32, 1;
	@%p7 bra 	$L__BB2_10;
	add.s32 	%r46, %r62, %r3;
	mul.wide.u32 	%rd45, %r46, 4;
	add.s64 	%rd46, %rd2, %rd45;
	ld.global.f32 	%f53, [%rd46];
	mad.lo.s32 	%r47, %r62, %r37, %r1;
	mul.wide.u32 	%rd47, %r47, 4;
	add.s64 	%rd48, %rd1, %rd47;
	ld.global.f32 	%f54, [%rd48];
	fma.rn.f32 	%f55, %f53, %f54, %f67;
	cvt.u64.u32 	%rd49, %r3;
	cvt.u64.u32 	%rd50, %r62;
	add.s64 	%rd51, %rd50, %rd49;
	shl.b64 	%rd52, %rd51, 2;
	add.s64 	%rd53, %rd2, %rd52;
	ld.global.f32 	%f56, [%rd53+4];
	add.s32 	%r48, %r47, %r37;
	mul.wide.u32 	%rd54, %r48, 4;
	add.s64 	%rd55, %rd1, %rd54;
	ld.global.f32 	%f57, [%rd55];
	fma.rn.f32 	%f67, %f56, %f57, %f55;
	add.s32 	%r62, %r62, 2;
$L__BB2_10:
	and.b32  	%r49, %r37, 1;
	setp.eq.b32 	%p8, %r49, 1;
	not.pred 	%p9, %p8;
	@%p9 bra 	$L__BB2_12;
	add.s32 	%r50, %r62, %r3;
	mul.wide.u32 	%rd56, %r50, 4;
	add.s64 	%rd57, %rd2, %rd56;
	ld.global.f32 	%f58, [%rd57];
	mad.lo.s32 	%r51, %r62, %r37, %r1;
	mul.wide.u32 	%rd58, %r51, 4;
	add.s64 	%rd59, %rd1, %rd58;
	ld.global.f32 	%f59, [%rd59];
	fma.rn.f32 	%f67, %f58, %f59, %f67;
$L__BB2_12:
	cvta.to.global.u64 	%rd60, %rd9;
	mad.lo.s32 	%r52, %r37, %r2, %r1;
	mul.wide.s32 	%rd61, %r52, 4;
	add.s64 	%rd62, %rd60, %rd61;
	st.global.f32 	[%rd62], %f67;
	ret;

}


// ===== COMPILED SASS (sm_100) =====

	.target	sm_100

	.elftype	@"ET_EXEC"


//--------------------- .note.nv.tkinfo           --------------------------
	.section	.note.nv.tkinfo,"",@"SHT_NOTE"
	.sectionflags	@"SHF_NOTE_NV_TKINFO"
	.tkinfo
        /*0018*/ 	.word	0x00000002
        /*0030*/ 	.string	""
        /*0030*/ 	.string	"ptxas"
        /*0030*/ 	.string	"Cuda compilation tools, release 13.0, V13.0.88"
        /*0030*/ 	.string	"Build cuda_13.0.r13.0/compiler.36424714_0"
        /*0030*/ 	.string	"-arch sm_100 -m 64 "



//--------------------- .note.nv.cuinfo           --------------------------
	.section	.note.nv.cuinfo,"",@"SHT_NOTE"
	.sectionflags	@"SHF_NOTE_NV_CUINFO"
        /*0018*/ 	.short	0x0002
        /*001a*/ 	.short	0x0064
        /*001c*/ 	.short	0x0082
	.zero		2


//--------------------- .nv.info                  --------------------------
	.section	.nv.info,"",@"SHT_CUDA_INFO"
	.align	4


	//----- nvinfo : EIATTR_REGCOUNT
	.align		4
        /*0000*/ 	.byte	0x04, 0x2f
        /*0002*/ 	.short	(.L_1 - .L_0)
	.align		4
.L_0:
        /*0004*/ 	.word	index@(_Z7mat_addPfS_S_i)
        /*0008*/ 	.word	0x0000000c


	//----- nvinfo : EIATTR_FRAME_SIZE
	.align		4
.L_1:
        /*000c*/ 	.byte	0x04, 0x11
        /*000e*/ 	.short	(.L_3 - .L_2)
	.align		4
.L_2:
        /*0010*/ 	.word	index@(_Z7mat_addPfS_S_i)
        /*0014*/ 	.word	0x00000000


	//----- nvinfo : EIATTR_REGCOUNT
	.align		4
.L_3:
        /*0018*/ 	.byte	0x04, 0x2f
        /*001a*/ 	.short	(.L_5 - .L_4)
	.align		4
.L_4:
        /*001c*/ 	.word	index@(_Z7mat_subPfS_S_i)
        /*0020*/ 	.word	0x0000000c


	//----- nvinfo : EIATTR_FRAME_SIZE
	.align		4
.L_5:
        /*0024*/ 	.byte	0x04, 0x11
        /*0026*/ 	.short	(.L_7 - .L_6)
	.align		4
.L_6:
        /*0028*/ 	.word	index@(_Z7mat_subPfS_S_i)
        /*002c*/ 	.word	0x00000000


	//----- nvinfo : EIATTR_REGCOUNT
	.align		4
.L_7:
        /*0030*/ 	.byte	0x04, 0x2f
        /*0032*/ 	.short	(.L_9 - .L_8)
	.align		4
.L_8:
        /*0034*/ 	.word	index@(_Z8mat_multPfS_S_i)
        /*0038*/ 	.word	0x00000020


	//----- nvinfo : EIATTR_FRAME_SIZE
	.align		4
.L_9:
        /*003c*/ 	.byte	0x04, 0x11
        /*003e*/ 	.short	(.L_11 - .L_10)
	.align		4
.L_10:
        /*0040*/ 	.word	index@(_Z8mat_multPfS_S_i)
        /*0044*/ 	.word	0x00000000


	//----- nvinfo : EIATTR_MIN_STACK_SIZE
	.align		4
.L_11:
        /*0048*/ 	.byte	0x04, 0x12
        /*004a*/ 	.short	(.L_13 - .L_12)
	.align		4
.L_12:
        /*004c*/ 	.word	index@(_Z8mat_multPfS_S_i)
        /*0050*/ 	.word	0x00000000


	//----- nvinfo : EIATTR_MIN_STACK_SIZE
	.align		4
.L_13:
        /*0054*/ 	.byte	0x04, 0x12
        /*0056*/ 	.short	(.L_15 - .L_14)
	.align		4
.L_14:
        /*0058*/ 	.word	index@(_Z7mat_subPfS_S_i)
        /*005c*/ 	.word	0x00000000


	//----- nvinfo : EIATTR_MIN_STACK_SIZE
	.align		4
.L_15:
        /*0060*/ 	.byte	0x04, 0x12
        /*0062*/ 	.short	(.L_17 - .L_16)
	.align		4
.L_16:
        /*0064*/ 	.word	index@(_Z7mat_addPfS_S_i)
        /*0068*/ 	.word	0x00000000
.L_17:


//--------------------- .nv.compat                --------------------------
	.section	.nv.compat,"",@"SHT_CUDA_COMPAT_INFO"
	.align	4
        /*0000*/ 	.byte	0x02, 0x09, 0x00, 0x00, 0x02, 0x02, 0x01, 0x00, 0x02, 0x05, 0x05, 0x00, 0x03, 0x07, 0x01, 0x01
        /*0010*/ 	.byte	0x02, 0x03, 0x00, 0x00, 0x02, 0x06, 0x01, 0x00, 0x04, 0x0b, 0x08, 0x00, 0x09, 0x00, 0x00, 0x00
        /*0020*/ 	.byte	0x00, 0x00, 0x00, 0x00


//--------------------- .nv.info._Z8mat_multPfS_S_i --------------------------
	.section	.nv.info._Z8mat_multPfS_S_i,"",@"SHT_CUDA_INFO"
	.sectionflags	@""
	.align	4


	//----- nvinfo : EIATTR_CUDA_API_VERSION
	.align		4
        /*0000*/ 	.byte	0x04, 0x37
        /*0002*/ 	.short	(.L_19 - .L_18)
.L_18:
        /*0004*/ 	.word	0x00000082


	//----- nvinfo : EIATTR_KPARAM_INFO
	.align		4
.L_19:
        /*0008*/ 	.byte	0x04, 0x17
        /*000a*/ 	.short	(.L_21 - .L_20)
.L_20:
        /*000c*/ 	.word	0x00000000
        /*0010*/ 	.short	0x0003
        /*0012*/ 	.short	0x0018
        /*0014*/ 	.byte	0x00, 0xf0, 0x11, 0x00


	//----- nvinfo : EIATTR_KPARAM_INFO
	.align		4
.L_21:
        /*0018*/ 	.byte	0x04, 0x17
        /*001a*/ 	.short	(.L_23 - .L_22)
.L_22:
        /*001c*/ 	.word	0x00000000
        /*0020*/ 	.short	0x0002
        /*0022*/ 	.short	0x0010
        /*0024*/ 	.byte	0x00, 0xf5, 0x21, 0x00


	//----- nvinfo : EIATTR_KPARAM_INFO
	.align		4
.L_23:
        /*0028*/ 	.byte	0x04, 0x17
        /*002a*/ 	.short	(.L_25 - .L_24)
.L_24:
        /*002c*/ 	.word	0x00000000
        /*0030*/ 	.short	0x0001
        /*0032*/ 	.short	0x0008
        /*0034*/ 	.byte	0x00, 0xf5, 0x21, 0x00


	//----- nvinfo : EIATTR_KPARAM_INFO
	.align		4
.L_25:
        /*0038*/ 	.byte	0x04, 0x17
        /*003a*/ 	.short	(.L_27 - .L_26)
.L_26:
        /*003c*/ 	.word	0x00000000
        /*0040*/ 	.short	0x0000
        /*0042*/ 	.short	0x0000
        /*0044*/ 	.byte	0x00, 0xf5, 0x21, 0x00


	//----- nvinfo : EIATTR_SPARSE_MMA_MASK
	.align		4
.L_27:
        /*0048*/ 	.byte	0x03, 0x50
        /*004a*/ 	.short	0x0000


	//----- nvinfo : EIATTR_MAXREG_COUNT
	.align		4
        /*004c*/ 	.byte	0x03, 0x1b
        /*004e*/ 	.short	0x00ff


	//----- nvinfo : EIATTR_MERCURY_ISA_VERSION
	.align		4
        /*0050*/ 	.byte	0x03, 0x5f
        /*0052*/ 	.short	0x0101


	//----- nvinfo : EIATTR_VRC_CTA_INIT_COUNT
	.align		4
        /*0054*/ 	.byte	0x02, 0x4a
	.zero		1
	.zero		1


	//----- nvinfo : EIATTR_EXIT_INSTR_OFFSETS
	.align		4
        /*0058*/ 	.byte	0x04, 0x1c
        /*005a*/ 	.short	(.L_29 - .L_28)


	//   ....[0]....
.L_28:
        /*005c*/ 	.word	0x00000960


	//----- nvinfo : EIATTR_CBANK_PARAM_SIZE
	.align		4
.L_29:
        /*0060*/ 	.byte	0x03, 0x19
        /*0062*/ 	.short	0x001c


	//----- nvinfo : EIATTR_PARAM_CBANK
	.align		4
        /*0064*/ 	.byte	0x04, 0x0a
        /*0066*/ 	.short	(.L_31 - .L_30)
	.align		4
.L_30:
        /*0068*/ 	.word	index@(.nv.constant0._Z8mat_multPfS_S_i)
        /*006c*/ 	.short	0x0380
        /*006e*/ 	.short	0x001c


	//----- nvinfo : EIATTR_SW_WAR
	.align		4
.L_31:
        /*0070*/ 	.byte	0x04, 0x36
        /*0072*/ 	.short	(.L_33 - .L_32)
.L_32:
        /*0074*/ 	.word	0x00000008
.L_33:


//--------------------- .nv.info._Z7mat_subPfS_S_i --------------------------
	.section	.nv.info._Z7mat_subPfS_S_i,"",@"SHT_CUDA_INFO"
	.sectionflags	@""
	.align	4


	//----- nvinfo : EIATTR_CUDA_API_VERSION
	.align		4
        /*0000*/ 	.byte	0x04, 0x37
        /*0002*/ 	.short	(.L_35 - .L_34)
.L_34:
        /*0004*/ 	.word	0x00000082


	//----- nvinfo : EIATTR_KPARAM_INFO
	.align		4
.L_35:
        /*0008*/ 	.byte	0x04, 0x17
        /*000a*/ 	.short	(.L_37 - .L_36)
.L_36:
        /*000c*/ 	.word	0x00000000
        /*0010*/ 	.short	0x0003
        /*0012*/ 	.short	0x0018
        /*0014*/ 	.byte	0x00, 0xf0, 0x11, 0x00


	//----- nvinfo : EIATTR_KPARAM_INFO
	.align		4
.L_37:
        /*0018*/ 	.byte	0x04, 0x17
        /*001a*/ 	.short	(.L_39 - .L_38)
.L_38:
        /*001c*/ 	.word	0x00000000
        /*0020*/ 	.short	0x0002
        /*0022*/ 	.short	0x0010
        /*0024*/ 	.byte	0x00, 0xf5, 0x21, 0x00


	//----- nvinfo : EIATTR_KPARAM_INFO
	.align		4
.L_39:
        /*0028*/ 	.byte	0x04, 0x17
        /*002a*/ 	.short	(.L_41 - .L_40)
.L_40:
        /*002c*/ 	.word	0x00000000
        /*0030*/ 	.short	0x0001
        /*0032*/ 	.short	0x0008
        /*0034*/ 	.byte	0x00, 0xf5, 0x21, 0x00


	//----- nvinfo : EIATTR_KPARAM_INFO
	.align		4
.L_41:
        /*0038*/ 	.byte	0x04, 0x17
        /*003a*/ 	.short	(.L_43 - .L_42)
.L_42:
        /*003c*/ 	.word	0x00000000
        /*0040*/ 	.short	0x0000
        /*0042*/ 	.short	0x0000
        /*0044*/ 	.byte	0x00, 0xf5, 0x21, 0x00


	//----- nvinfo : EIATTR_SPARSE_MMA_MASK
	.align		4
.L_43:
        /*0048*/ 	.byte	0x03, 0x50
        /*004a*/ 	.short	0x0000


	//----- nvinfo : EIATTR_MAXREG_COUNT
	.align		4
        /*004c*/ 	.byte	0x03, 0x1b
        /*004e*/ 	.short	0x00ff


	//----- nvinfo : EIATTR_MERCURY_ISA_VERSION
	.align		4
        /*0050*/ 	.byte	0x03, 0x5f
        /*0052*/ 	.short	0x0101


	//----- nvinfo : EIATTR_VRC_CTA_INIT_COUNT
	.align		4
        /*0054*/ 	.byte	0x02, 0x4a
	.zero		1
	.zero		1


	//----- nvinfo : EIATTR_EXIT_INSTR_OFFSETS
	.align		4
        /*0058*/ 	.byte	0x04, 0x1c
        /*005a*/ 	.short	(.L_45 - .L_44)


	//   ....[0]....
.L_44:
        /*005c*/ 	.word	0x00000100


	//----- nvinfo : EIATTR_CBANK_PARAM_SIZE
	.align		4
.L_45:
        /*0060*/ 	.byte	0x03, 0x19
        /*0062*/ 	.short	0x001c


	//----- nvinfo : EIATTR_PARAM_CBANK
	.align		4
        /*0064*/ 	.byte	0x04, 0x0a
        /*0066*/ 	.short	(.L_47 - .L_46)
	.align		4
.L_46:
        /*0068*/ 	.word	index@(.nv.constant0._Z7mat_subPfS_S_i)
        /*006c*/ 	.short	0x0380
        /*006e*/ 	.short	0x001c


	//----- nvinfo : EIATTR_SW_WAR
	.align		4
.L_47:
        /*0070*/ 	.byte	0x04, 0x36
        /*0072*/ 	.short	(.L_49 - .L_48)
.L_48:
        /*0074*/ 	.word	0x00000008
.L_49:


//--------------------- .nv.info._Z7mat_addPfS_S_i --------------------------
	.section	.nv.info._Z7mat_addPfS_S_i,"",@"SHT_CUDA_INFO"
	.sectionflags	@""
	.align	4


	//----- nvinfo : EIATTR_CUDA_API_VERSION
	.align		4
        /*0000*/ 	.byte	0x04, 0x37
        /*0002*/ 	.short	(.L_51 - .L_50)
.L_50:
        /*0004*/ 	.word	0x00000082


	//----- nvinfo : EIATTR_KPARAM_INFO
	.align		4
.L_51:
        /*0008*/ 	.byte	0x04, 0x17
        /*000a*/ 	.short	(.L_53 - .L_52)
.L_52:
        /*000c*/ 	.word	0x00000000
        /*0010*/ 	.short	0x0003
        /*0012*/ 	.short	0x0018
        /*0014*/ 	.byte	0x00, 0xf0, 0x11, 0x00


	//----- nvinfo : EIATTR_KPARAM_INFO
	.align		4
.L_53:
        /*0018*/ 	.byte	0x04, 0x17
        /*001a*/ 	.short	(.L_55 - .L_54)
.L_54:
        /*001c*/ 	.word	0x00000000
        /*0020*/ 	.short	0x0002
        /*0022*/ 	.short	0x0010
        /*0024*/ 	.byte	0x00, 0xf5, 0x21, 0x00


	//----- nvinfo : EIATTR_KPARAM_INFO
	.align		4
.L_55:
        /*0028*/ 	.byte	0x04, 0x17
        /*002a*/ 	.short	(.L_57 - .L_56)
.L_56:
        /*002c*/ 	.word	0x00000000
        /*0030*/ 	.short	0x0001
        /*0032*/ 	.short	0x0008
        /*0034*/ 	.byte	0x00, 0xf5, 0x21, 0x00


	//----- nvinfo : EIATTR_KPARAM_INFO
	.align		4
.L_57:
        /*0038*/ 	.byte	0x04, 0x17
        /*003a*/ 	.short	(.L_59 - .L_58)
.L_58:
        /*003c*/ 	.word	0x00000000
        /*0040*/ 	.short	0x0000
        /*0042*/ 	.short	0x0000
        /*0044*/ 	.byte	0x00, 0xf5, 0x21, 0x00


	//----- nvinfo : EIATTR_SPARSE_MMA_MASK
	.align		4
.L_59:
        /*0048*/ 	.byte	0x03, 0x50
        /*004a*/ 	.short	0x0000


	//----- nvinfo : EIATTR_MAXREG_COUNT
	.align		4
        /*004c*/ 	.byte	0x03, 0x1b
        /*004e*/ 	.short	0x00ff


	//----- nvinfo : EIATTR_MERCURY_ISA_VERSION
	.align		4
        /*0050*/ 	.byte	0x03, 0x5f
        /*0052*/ 	.short	0x0101


	//----- nvinfo : EIATTR_VRC_CTA_INIT_COUNT
	.align		4
        /*0054*/ 	.byte	0x02, 0x4a
	.zero		1
	.zero		1


	//----- nvinfo : EIATTR_EXIT_INSTR_OFFSETS
	.align		4
        /*0058*/ 	.byte	0x04, 0x1c
        /*005a*/ 	.short	(.L_61 - .L_60)


	//   ....[0]....
.L_60:
        /*005c*/ 	.word	0x00000100


	//----- nvinfo : EIATTR_CBANK_PARAM_SIZE
	.align		4
.L_61:
        /*0060*/ 	.byte	0x03, 0x19
        /*0062*/ 	.short	0x001c


	//----- nvinfo : EIATTR_PARAM_CBANK
	.align		4
        /*0064*/ 	.byte	0x04, 0x0a
        /*0066*/ 	.short	(.L_63 - .L_62)
	.align		4
.L_62:
        /*0068*/ 	.word	index@(.nv.constant0._Z7mat_addPfS_S_i)
        /*006c*/ 	.short	0x0380
        /*006e*/ 	.short	0x001c


	//----- nvinfo : EIATTR_SW_WAR
	.align		4
.L_63:
        /*0070*/ 	.byte	0x04, 0x36
        /*0072*/ 	.short	(.L_65 - .L_64)
.L_64:
        /*0074*/ 	.word	0x00000008
.L_65:


//--------------------- .nv.callgraph             --------------------------
	.section	.nv.callgraph,"",@"SHT_CUDA_CALLGRAPH"
	.align	4
	.sectionentsize	8
	.align		4
        /*0000*/ 	.word	0x00000000
	.align		4
        /*0004*/ 	.word	0xffffffff
	.align		4
        /*0008*/ 	.word	0x00000000
	.align		4
        /*000c*/ 	.word	0xfffffffe
	.align		4
        /*0010*/ 	.word	0x00000000
	.align		4
        /*0014*/ 	.word	0xfffffffd
	.align		4
        /*0018*/ 	.word	0x00000000
	.align		4
        /*001c*/ 	.word	0xfffffffc


//--------------------- .text._Z8mat_multPfS_S_i  --------------------------
	.section	.text._Z8mat_multPfS_S_i,"ax",@progbits
	.align	128
        .global         _Z8mat_multPfS_S_i
        .type           _Z8mat_multPfS_S_i,@function
        .size           _Z8mat_multPfS_S_i,(.L_x_7 - _Z8mat_multPfS_S_i)
        .other          _Z8mat_multPfS_S_i,@"STO_CUDA_ENTRY STV_DEFAULT"
_Z8mat_multPfS_S_i:
.text._Z8mat_multPfS_S_i:
[----:B------:R-:W-:Y:S08]  /*0000*/  LDC R1, c[0x0][0x37c] ;  /* 0x0000df00ff017b82 */ /* 0x000ff00000000800 */
[----:B------:R-:W0:Y:S01]  /*0010*/  LDC R0, c[0x0][0x398] ;  /* 0x0000e600ff007b82 */ /* 0x000e220000000800 */
[----:B------:R-:W1:Y:S01]  /*0020*/  S2R R3, SR_TID.X ;  /* 0x0000000000037919 */ /* 0x000e620000002100 */
[----:B------:R-:W2:Y:S01]  /*0030*/  LDCU.64 UR4, c[0x0][0x358] ;  /* 0x00006b00ff0477ac */ /* 0x000ea20008000a00 */
[----:B------:R-:W-:Y:S01]  /*0040*/  HFMA2 R20, -RZ, RZ, 0, 0 ;  /* 0x00000000ff147431 */ /* 0x000fe200000001ff */
[----:B------:R-:W3:Y:S01]  /*0050*/  S2R R5, SR_TID.Y ;  /* 0x0000000000057919 */ /* 0x000ee20000002200 */
[----:B0-----:R-:W-:-:S13]  /*0060*/  ISETP.GE.AND P0, PT, R0, 0x1, PT ;  /* 0x000000010000780c */ /* 0x001fda0003f06270 */
[----:B-123--:R-:W-:Y:S05]  /*0070*/  @!P0 BRA `(.L_x_0) ;  /* 0x0000000800288947 */ /* 0x00efea0003800000 */
[C---:B------:R-:W-:Y:S01]  /*0080*/  ISETP.GE.U32.AND P1, PT, R0.reuse, 0x8, PT ;  /* 0x000000080000780c */ /* 0x040fe20003f26070 */
[----:B------:R-:W-:Y:S01]  /*0090*/  IMAD R6, R5, R0, RZ ;  /* 0x0000000005067224 */ /* 0x000fe200078e02ff */
[----:B------:R-:W-:Y:S02]  /*00a0*/  LOP3.LUT R4, R0, 0x7, RZ, 0xc0, !PT ;  /* 0x0000000700047812 */ /* 0x000fe400078ec0ff */
[----:B------:R-:W-:Y:S02]  /*00b0*/  MOV R20, RZ ;  /* 0x000000ff00147202 */ /* 0x000fe40000000f00 */
[----:B------:R-:W-:Y:S02]  /*00c0*/  ISETP.NE.AND P0, PT, R4, RZ, PT ;  /* 0x000000ff0400720c */ /* 0x000fe40003f05270 */
[----:B------:R-:W-:-:S05]  /*00d0*/  MOV R7, RZ ;  /* 0x000000ff00077202 */ /* 0x000fca0000000f00 */
[----:B------:R-:W-:Y:S06]  /*00e0*/  @!P1 BRA `(.L_x_1) ;  /* 0x0000000000fc9947 */ /* 0x000fec0003800000 */
[----:B------:R-:W0:Y:S01]  /*00f0*/  LDC.64 R8, c[0x0][0x380] ;  /* 0x0000e000ff087b82 */ /* 0x000e220000000a00 */
[C---:B------:R-:W-:Y:S01]  /*0100*/  LOP3.LUT R7, R0.reuse, 0x7ffffff8, RZ, 0xc0, !PT ;  /* 0x7ffffff800077812 */ /* 0x040fe200078ec0ff */
[C-C-:B------:R-:W-:Y:S01]  /*0110*/  IMAD R11, R0.reuse, 0x3, R3.reuse ;  /* 0x00000003000b7824 */ /* 0x140fe200078e0203 */
[----:B------:R-:W-:Y:S01]  /*0120*/  IADD3 R2, PT, PT, R3, R0, RZ ;  /* 0x0000000003027210 */ /* 0x000fe20007ffe0ff */
[C-C-:B------:R-:W-:Y:S01]  /*0130*/  IMAD R29, R0.reuse, 0x5, R3.reuse ;  /* 0x00000005001d7824 */ /* 0x140fe200078e0203 */
[C---:B------:R-:W-:Y:S01]  /*0140*/  SHF.L.U32 R10, R0.reuse, 0x3, RZ ;  /* 0x00000003000a7819 */ /* 0x040fe200000006ff */
[C-C-:B------:R-:W-:Y:S01]  /*0150*/  IMAD R26, R0.reuse, 0x6, R3.reuse ;  /* 0x00000006001a7824 */ /* 0x140fe200078e0203 */
[C---:B------:R-:W-:Y:S01]  /*0160*/  LEA R27, R0.reuse, R3, 0x2 ;  /* 0x00000003001b7211 */ /* 0x040fe200078e10ff */
[----:B------:R-:W1:Y:S01]  /*0170*/  LDC.64 R12, c[0x0][0x388] ;  /* 0x0000e200ff0c7b82 */ /* 0x000e620000000a00 */
[----:B------:R-:W-:Y:S01]  /*0180*/  IMAD R28, R0, 0x7, R3 ;  /* 0x00000007001c7824 */ /* 0x000fe200078e0203 */
[----:B------:R-:W-:Y:S01]  /*0190*/  MOV R20, RZ ;  /* 0x000000ff00147202 */ /* 0x000fe20000000f00 */
[----:B0-----:R-:W-:-:S03]  /*01a0*/  IMAD.WIDE.U32 R8, R6, 0x4, R8 ;  /* 0x0000000406087825 */ /* 0x001fc600078e0008 */
[----:B------:R-:W-:Y:S01]  /*01b0*/  IADD3 R19, P1, PT, R8, 0x10, RZ ;  /* 0x0000001008137810 */ /* 0x000fe20007f3e0ff */
[----:B------:R-:W-:Y:S02]  /*01c0*/  IMAD.MOV R8, RZ, RZ, -R7 ;  /* 0x000000ffff087224 */ /* 0x000fe400078e0a07 */
[----:B-1----:R-:W-:Y:S01]  /*01d0*/  IMAD.WIDE.U32 R16, R3, 0x4, R12 ;  /* 0x0000000403107825 */ /* 0x002fe200078e000c */
[----:B------:R-:W-:Y:S02]  /*01e0*/  IADD3.X R22, PT, PT, RZ, R9, RZ, P1, !PT ;  /* 0x00000009ff167210 */ /* 0x000fe40000ffe4ff */
[----:B------:R-:W-:-:S07]  /*01f0*/  LEA R9, R0, R3, 0x1 ;  /* 0x0000000300097211 */ /* 0x000fce00078e08ff */
.L_x_2:
[----:B------:R-:W-:Y:S02]  /*0200*/  MOV R14, R19 ;  /* 0x00000013000e7202 */ /* 0x000fe40000000f00 */
[----:B------:R-:W-:Y:S01]  /*0210*/  MOV R15, R22 ;  /* 0x00000016000f7202 */ /* 0x000fe20000000f00 */
[--C-:B------:R-:W-:Y:S01]  /*0220*/  IMAD.WIDE.U32 R18, R2, 0x4, R12.reuse ;  /* 0x0000000402127825 */ /* 0x100fe200078e000c */
[----:B------:R-:W2:Y:S04]  /*0230*/  LDG.E R22, desc[UR4][R16.64] ;  /* 0x0000000410167981 */ /* 0x000ea8000c1e1900 */
[----:B------:R-:W2:Y:S04]  /*0240*/  LDG.E R21, desc[UR4][R14.64+-0x10] ;  /* 0xfffff0040e157981 */ /* 0x000ea8000c1e1900 */
[----:B------:R-:W3:Y:S04]  /*0250*/  LDG.E R18, desc[UR4][R18.64] ;  /* 0x0000000412127981 */ /* 0x000ee8000c1e1900 */
[----:B------:R-:W3:Y:S01]  /*0260*/  LDG.E R23, desc[UR4][R14.64+-0xc] ;  /* 0xfffff4040e177981 */ /* 0x000ee2000c1e1900 */
[----:B------:R-:W-:-:S06]  /*0270*/  IMAD.WIDE.U32 R24, R9, 0x4, R12 ;  /* 0x0000000409187825 */ /* 0x000fcc00078e000c */
[----:B------:R-:W4:Y:S04]  /*0280*/  LDG.E R24, desc[UR4][R24.64] ;  /* 0x0000000418187981 */ /* 0x000f28000c1e1900 */
[----:B------:R-:W5:Y:S01]  /*0290*/  LDG.E R25, desc[UR4][R14.64+0x4] ;  /* 0x000004040e197981 */ /* 0x000f62000c1e1900 */
[----:B--2---:R-:W-:-:S03]  /*02a0*/  FFMA R20, R21, R22, R20 ;  /* 0x0000001615147223 */ /* 0x004fc60000000014 */
[----:B------:R-:W4:Y:S01]  /*02b0*/  LDG.E R21, desc[UR4][R14.64+-0x8] ;  /* 0xfffff8040e157981 */ /* 0x000f22000c1e1900 */
[----:B---3--:R-:W-:Y:S01]  /*02c0*/  FFMA R20, R23, R18, R20 ;  /* 0x0000001217147223 */ /* 0x008fe20000000014 */
[----:B------:R-:W-:-:S06]  /*02d0*/  IMAD.WIDE.U32 R22, R11, 0x4, R12 ;  /* 0x000000040b167825 */ /* 0x000fcc00078e000c */
[----:B------:R-:W2:Y:S04]  /*02e0*/  LDG.E R22, desc[UR4][R22.64] ;  /* 0x0000000416167981 */ /* 0x000ea8000c1e1900 */
[----:B------:R-:W2:Y:S01]  /*02f0*/  LDG.E R23, desc[UR4][R14.64+-0x4] ;  /* 0xfffffc040e177981 */ /* 0x000ea2000c1e1900 */
[----:B------:R-:W-:-:S06]  /*0300*/  IMAD.WIDE.U32 R18, R27, 0x4, R12 ;  /* 0x000000041b127825 */ /* 0x000fcc00078e000c */
[----:B------:R-:W3:Y:S04]  /*0310*/  LDG.E R18, desc[UR4][R18.64] ;  /* 0x0000000412127981 */ /* 0x000ee8000c1e1900 */
[----:B------:R-:W3:Y:S01]  /*0320*/  LDG.E R19, desc[UR4][R14.64] ;  /* 0x000000040e137981 */ /* 0x000ee2000c1e1900 */
[----:B----4-:R-:W-:-:S04]  /*0330*/  FFMA R20, R21, R24, R20 ;  /* 0x0000001815147223 */ /* 0x010fc80000000014 */
[----:B--2---:R-:W-:Y:S01]  /*0340*/  FFMA R22, R23, R22, R20 ;  /* 0x0000001617167223 */ /* 0x004fe20000000014 */
[----:B------:R-:W-:-:S06]  /*0350*/  IMAD.WIDE.U32 R20, R29, 0x4, R12 ;  /* 0x000000041d147825 */ /* 0x000fcc00078e000c */
[----:B------:R-:W5:Y:S01]  /*0360*/  LDG.E R20, desc[UR4][R20.64] ;  /* 0x0000000414147981 */ /* 0x000f62000c1e1900 */
[----:B---3--:R-:W-:Y:S01]  /*0370*/  FFMA R24, R19, R18, R22 ;  /* 0x0000001213187223 */ /* 0x008fe20000000016 */
[----:B------:R-:W-:Y:S02]  /*0380*/  IMAD.WIDE.U32 R22, R26, 0x4, R12 ;  /* 0x000000041a167825 */ /* 0x000fe400078e000c */
[----:B------:R-:W2:Y:S04]  /*0390*/  LDG.E R19, desc[UR4][R14.64+0x8] ;  /* 0x000008040e137981 */ /* 0x000ea8000c1e1900 */
[----:B------:R-:W3:Y:S04]  /*03a0*/  LDG.E R21, desc[UR4][R14.64+0xc] ;  /* 0x00000c040e157981 */ /* 0x000ee8000c1e1900 */
[----:B------:R-:W2:Y:S01]  /*03b0*/  LDG.E R22, desc[UR4][R22.64] ;  /* 0x0000000416167981 */ /* 0x000ea2000c1e1900 */
[----:B-----5:R-:W-:Y:S01]  /*03c0*/  FFMA R18, R25, R20, R24 ;  /* 0x0000001419127223 */ /* 0x020fe20000000018 */
[----:B------:R-:W-:-:S06]  /*03d0*/  IMAD.WIDE.U32 R24, R28, 0x4, R12 ;  /* 0x000000041c187825 */ /* 0x000fcc00078e000c */
[----:B------:R-:W3:Y:S01]  /*03e0*/  LDG.E R24, desc[UR4][R24.64] ;  /* 0x0000000418187981 */ /* 0x000ee2000c1e1900 */
[----:B------:R-:W-:Y:S01]  /*03f0*/  IADD3 R8, PT, PT, R8, 0x8, RZ ;  /* 0x0000000808087810 */ /* 0x000fe20007ffe0ff */
[----:B--2---:R-:W-:Y:S01]  /*0400*/  FFMA R18, R19, R22, R18 ;  /* 0x0000001613127223 */ /* 0x004fe20000000012 */
[----:B------:R-:W-:-:S04]  /*0410*/  IADD3 R19, P1, PT, R14, 0x20, RZ ;  /* 0x000000200e137810 */ /* 0x000fc80007f3e0ff */
[----:B------:R-:W-:Y:S02]  /*0420*/  IADD3.X R22, PT, PT, RZ, R15, RZ, P1, !PT ;  /* 0x0000000fff167210 */ /* 0x000fe40000ffe4ff */
[----:B------:R-:W-:Y:S01]  /*0430*/  ISETP.NE.AND P1, PT, R8, RZ, PT ;  /* 0x000000ff0800720c */ /* 0x000fe20003f25270 */
[C---:B------:R-:W-:Y:S01]  /*0440*/  IMAD.IADD R11, R10.reuse, 0x1, R11 ;  /* 0x000000010a0b7824 */ /* 0x040fe200078e020b */
[C---:B------:R-:W-:Y:S01]  /*0450*/  IADD3 R2, PT, PT, R10.reuse, R2, RZ ;  /* 0x000000020a027210 */ /* 0x040fe20007ffe0ff */
[C---:B------:R-:W-:Y:S01]  /*0460*/  IMAD.WIDE.U32 R16, R10.reuse, 0x4, R16 ;  /* 0x000000040a107825 */ /* 0x040fe200078e0010 */
[C---:B------:R-:W-:Y:S02]  /*0470*/  IADD3 R9, PT, PT, R10.reuse, R9, RZ ;  /* 0x000000090a097210 */ /* 0x040fe40007ffe0ff */
[C---:B------:R-:W-:Y:S02]  /*0480*/  IADD3 R27, PT, PT, R10.reuse, R27, RZ ;  /* 0x0000001b0a1b7210 */ /* 0x040fe40007ffe0ff */
[----:B------:R-:W-:-:S02]  /*0490*/  IADD3 R29, PT, PT, R10, R29, RZ ;  /* 0x0000001d0a1d7210 */ /* 0x000fc40007ffe0ff */
[C---:B------:R-:W-:Y:S02]  /*04a0*/  IADD3 R26, PT, PT, R10.reuse, R26, RZ ;  /* 0x0000001a0a1a7210 */ /* 0x040fe40007ffe0ff */
[----:B------:R-:W-:Y:S01]  /*04b0*/  IADD3 R28, PT, PT, R10, R28, RZ ;  /* 0x0000001c0a1c7210 */ /* 0x000fe20007ffe0ff */
[----:B---3--:R-:W-:Y:S01]  /*04c0*/  FFMA R20, R21, R24, R18 ;  /* 0x0000001815147223 */ /* 0x008fe20000000012 */
[----:B------:R-:W-:Y:S06]  /*04d0*/  @P1 BRA `(.L_x_2) ;  /* 0xfffffffc00481947 */ /* 0x000fec000383ffff */
.L_x_1:
[----:B------:R-:W-:Y:S05]  /*04e0*/  @!P0 BRA `(.L_x_0) ;  /* 0x00000004000c8947 */ /* 0x000fea0003800000 */
[----:B------:R-:W-:Y:S02]  /*04f0*/  ISETP.GE.U32.AND P1, PT, R4, 0x4, PT ;  /* 0x000000040400780c */ /* 0x000fe40003f26070 */
[----:B------:R-:W-:-:S04]  /*0500*/  LOP3.LUT R2, R0, 0x3, RZ, 0xc0, !PT ;  /* 0x0000000300027812 */ /* 0x000fc800078ec0ff */
[----:B------:R-:W-:-:S07]  /*0510*/  ISETP.NE.AND P0, PT, R2, RZ, PT ;  /* 0x000000ff0200720c */ /* 0x000fce0003f05270 */
[----:B------:R-:W-:Y:S06]  /*0520*/  @!P1 BRA `(.L_x_3) ;  /* 0x0000000000789947 */ /* 0x000fec0003800000 */
[----:B------:R-:W0:Y:S01]  /*0530*/  LDC.64 R16, c[0x0][0x380] ;  /* 0x0000e000ff107b82 */ /* 0x000e220000000a00 */
[----:B------:R-:W1:Y:S01]  /*0540*/  LDCU.64 UR6, c[0x0][0x380] ;  /* 0x00007000ff0677ac */ /* 0x000e620008000a00 */
[-C--:B------:R-:W-:Y:S01]  /*0550*/  IMAD R15, R7, R0.reuse, R3 ;  /* 0x00000000070f7224 */ /* 0x080fe200078e0203 */
[CC--:B------:R-:W-:Y:S02]  /*0560*/  IADD3 R11, PT, PT, R6.reuse, R7.reuse, RZ ;  /* 0x00000007060b7210 */ /* 0x0c0fe40007ffe0ff */
[----:B------:R-:W-:Y:S02]  /*0570*/  IADD3 R4, P1, PT, R6, R7, RZ ;  /* 0x0000000706047210 */ /* 0x000fe40007f3e0ff */
[----:B------:R-:W-:Y:S01]  /*0580*/  IADD3 R19, PT, PT, R15, R0, RZ ;  /* 0x000000000f137210 */ /* 0x000fe20007ffe0ff */
[----:B------:R-:W2:Y:S04]  /*0590*/  LDC.64 R8, c[0x0][0x388] ;  /* 0x0000e200ff087b82 */ /* 0x000ea80000000a00 */
[----:B------:R-:W-:-:S02]  /*05a0*/  IMAD.IADD R21, R19, 0x1, R0 ;  /* 0x0000000113157824 */ /* 0x000fc400078e0200 */
[----:B0-----:R-:W-:Y:S01]  /*05b0*/  IMAD.WIDE.U32 R16, R11, 0x4, R16 ;  /* 0x000000040b107825 */ /* 0x001fe200078e0010 */
[----:B------:R-:W-:Y:S02]  /*05c0*/  IADD3.X R11, PT, PT, RZ, RZ, RZ, P1, !PT ;  /* 0x000000ffff0b7210 */ /* 0x000fe40000ffe4ff */
[----:B-1----:R-:W-:-:S03]  /*05d0*/  LEA R10, P1, R4, UR6, 0x2 ;  /* 0x00000006040a7c11 */ /* 0x002fc6000f8210ff */
[----:B------:R-:W3:Y:S01]  /*05e0*/  LDG.E R17, desc[UR4][R16.64] ;  /* 0x0000000410117981 */ /* 0x000ee2000c1e1900 */
[----:B------:R-:W-:Y:S01]  /*05f0*/  LEA.HI.X R11, R4, UR7, R11, 0x2, P1 ;  /* 0x00000007040b7c11 */ /* 0x000fe200088f140b */
[----:B--2---:R-:W-:-:S04]  /*0600*/  IMAD.WIDE.U32 R14, R15, 0x4, R8 ;  /* 0x000000040f0e7825 */ /* 0x004fc800078e0008 */
[--C-:B------:R-:W-:Y:S01]  /*0610*/  IMAD.WIDE.U32 R12, R19, 0x4, R8.reuse ;  /* 0x00000004130c7825 */ /* 0x100fe200078e0008 */
[----:B------:R-:W2:Y:S03]  /*0620*/  LDG.E R4, desc[UR4][R10.64+0x4] ;  /* 0x000004040a047981 */ /* 0x000ea6000c1e1900 */
[C---:B------:R-:W-:Y:S01]  /*0630*/  IMAD.WIDE.U32 R18, R21.reuse, 0x4, R8 ;  /* 0x0000000415127825 */ /* 0x040fe200078e0008 */
[----:B------:R-:W3:Y:S01]  /*0640*/  LDG.E R14, desc[UR4][R14.64] ;  /* 0x000000040e0e7981 */ /* 0x000ee2000c1e1900 */
[----:B------:R-:W-:-:S03]  /*0650*/  IADD3 R21, PT, PT, R21, R0, RZ ;  /* 0x0000000015157210 */ /* 0x000fc60007ffe0ff */
[----:B------:R-:W2:Y:S02]  /*0660*/  LDG.E R12, desc[UR4][R12.64] ;  /* 0x000000040c0c7981 */ /* 0x000ea4000c1e1900 */
[----:B------:R-:W-:Y:S02]  /*0670*/  IMAD.WIDE.U32 R8, R21, 0x4, R8 ;  /* 0x0000000415087825 */ /* 0x000fe400078e0008 */
[----:B------:R-:W4:Y:S04]  /*0680*/  LDG.E R18, desc[UR4][R18.64] ;  /* 0x0000000412127981 */ /* 0x000f28000c1e1900 */
[----:B------:R-:W4:Y:S04]  /*0690*/  LDG.E R21, desc[UR4][R10.64+0x8] ;  /* 0x000008040a157981 */ /* 0x000f28000c1e1900 */
[----:B------:R-:W5:Y:S04]  /*06a0*/  LDG.E R23, desc[UR4][R10.64+0xc] ;  /* 0x00000c040a177981 */ /* 0x000f68000c1e1900 */
[----:B------:R-:W5:Y:S01]  /*06b0*/  LDG.E R8, desc[UR4][R8.64] ;  /* 0x0000000408087981 */ /* 0x000f62000c1e1900 */
[----:B------:R-:W-:Y:S01]  /*06c0*/  IADD3 R7, PT, PT, R7, 0x4, RZ ;  /* 0x0000000407077810 */ /* 0x000fe20007ffe0ff */
[----:B---3--:R-:W-:-:S04]  /*06d0*/  FFMA R17, R17, R14, R20 ;  /* 0x0000000e11117223 */ /* 0x008fc80000000014 */
[----:B--2---:R-:W-:-:S04]  /*06e0*/  FFMA R4, R4, R12, R17 ;  /* 0x0000000c04047223 */ /* 0x004fc80000000011 */
[----:B----4-:R-:W-:-:S04]  /*06f0*/  FFMA R4, R21, R18, R4 ;  /* 0x0000001215047223 */ /* 0x010fc80000000004 */
[----:B-----5:R-:W-:-:S07]  /*0700*/  FFMA R20, R23, R8, R4 ;  /* 0x0000000817147223 */ /* 0x020fce0000000004 */
.L_x_3:
[----:B------:R-:W-:Y:S05]  /*0710*/  @!P0 BRA `(.L_x_0) ;  /* 0x0000000000808947 */ /* 0x000fea0003800000 */
[----:B------:R-:W-:Y:S01]  /*0720*/  ISETP.NE.AND P1, PT, R2, 0x1, PT ;  /* 0x000000010200780c */ /* 0x000fe20003f25270 */
[----:B------:R-:W0:Y:S01]  /*0730*/  LDC.64 R18, c[0x0][0x380] ;  /* 0x0000e000ff127b82 */ /* 0x000e220000000a00 */
[----:B------:R-:W-:-:S04]  /*0740*/  LOP3.LUT R2, R0, 0x1, RZ, 0xc0, !PT ;  /* 0x0000000100027812 */ /* 0x000fc800078ec0ff */
[----:B------:R-:W-:-:S03]  /*0750*/  ISETP.NE.U32.AND P0, PT, R2, 0x1, PT ;  /* 0x000000010200780c */ /* 0x000fc60003f05070 */
[----:B------:R-:W1:Y:S04]  /*0760*/  LDC.64 R14, c[0x0][0x388] ;  /* 0x0000e200ff0e7b82 */ /* 0x000e680000000a00 */
[CC--:B------:R-:W-:Y:S01]  /*0770*/  @P1 IADD3 R17, PT, PT, R6.reuse, R7.reuse, RZ ;  /* 0x0000000706111210 */ /* 0x0c0fe20007ffe0ff */
[CC--:B------:R-:W-:Y:S01]  /*0780*/  @P1 IMAD R21, R7.reuse, R0.reuse, R3 ;  /* 0x0000000007151224 */ /* 0x0c0fe200078e0203 */
[----:B------:R-:W-:Y:S02]  /*0790*/  @P1 IADD3 R2, P2, PT, R6, R7, RZ ;  /* 0x0000000706021210 */ /* 0x000fe40007f5e0ff */
[----:B------:R-:W2:Y:S01]  /*07a0*/  @P1 LDC.64 R12, c[0x0][0x380] ;  /* 0x0000e000ff0c1b82 */ /* 0x000ea20000000a00 */
[----:B------:R-:W-:Y:S02]  /*07b0*/  @P1 IADD3 R7, PT, PT, R7, 0x2, RZ ;  /* 0x0000000207071810 */ /* 0x000fe40007ffe0ff */
[----:B------:R-:W-:-:S02]  /*07c0*/  @P1 IADD3 R23, PT, PT, R21, R0, RZ ;  /* 0x0000000015171210 */ /* 0x000fc40007ffe0ff */
[----:B------:R-:W-:-:S03]  /*07d0*/  @P1 IADD3.X R4, PT, PT, RZ, RZ, RZ, P2, !PT ;  /* 0x000000ffff041210 */ /* 0x000fc600017fe4ff */
[----:B------:R-:W3:Y:S01]  /*07e0*/  LDC.64 R8, c[0x0][0x380] ;  /* 0x0000e000ff087b82 */ /* 0x000ee20000000a00 */
[----:B0-----:R-:W-:-:S06]  /*07f0*/  @P1 IMAD.WIDE.U32 R18, R17, 0x4, R18 ;  /* 0x0000000411121825 */ /* 0x001fcc00078e0012 */
[----:B------:R-:W4:Y:S01]  /*0800*/  @P1 LDG.E R19, desc[UR4][R18.64] ;  /* 0x0000000412131981 */ /* 0x000f22000c1e1900 */
[----:B------:R-:W0:Y:S01]  /*0810*/  LDC.64 R10, c[0x0][0x388] ;  /* 0x0000e200ff0a7b82 */ /* 0x000e220000000a00 */
[----:B-1----:R-:W-:Y:S01]  /*0820*/  @P1 IMAD.WIDE.U32 R16, R21, 0x4, R14 ;  /* 0x0000000415101825 */ /* 0x002fe200078e000e */
[----:B------:R-:W-:-:S03]  /*0830*/  @!P0 IADD3 R21, PT, PT, R6, R7, RZ ;  /* 0x0000000706158210 */ /* 0x000fc60007ffe0ff */
[----:B------:R-:W-:Y:S02]  /*0840*/  @P1 IMAD.WIDE.U32 R14, R23, 0x4, R14 ;  /* 0x00000004170e1825 */ /* 0x000fe400078e000e */
[----:B------:R-:W4:Y:S01]  /*0850*/  @P1 LDG.E R16, desc[UR4][R16.64] ;  /* 0x0000000410101981 */ /* 0x000f22000c1e1900 */
[C---:B--2---:R-:W-:Y:S01]  /*0860*/  @P1 LEA R12, P2, R2.reuse, R12, 0x2 ;  /* 0x0000000c020c1211 */ /* 0x044fe200078410ff */
[----:B------:R-:W-:Y:S02]  /*0870*/  @!P0 IMAD R7, R7, R0, R3 ;  /* 0x0000000007078224 */ /* 0x000fe400078e0203 */
[----:B------:R-:W2:Y:S01]  /*0880*/  @P1 LDG.E R14, desc[UR4][R14.64] ;  /* 0x000000040e0e1981 */ /* 0x000ea2000c1e1900 */
[----:B------:R-:W-:Y:S01]  /*0890*/  @P1 LEA.HI.X R13, R2, R13, R4, 0x2, P2 ;  /* 0x0000000d020d1211 */ /* 0x000fe200010f1404 */
[----:B---3--:R-:W-:-:S04]  /*08a0*/  @!P0 IMAD.WIDE.U32 R8, R21, 0x4, R8 ;  /* 0x0000000415088825 */ /* 0x008fc800078e0008 */
[----:B------:R-:W2:Y:S04]  /*08b0*/  @P1 LDG.E R12, desc[UR4][R12.64+0x4] ;  /* 0x000004040c0c1981 */ /* 0x000ea8000c1e1900 */
[----:B------:R-:W3:Y:S01]  /*08c0*/  @!P0 LDG.E R9, desc[UR4][R8.64] ;  /* 0x0000000408098981 */ /* 0x000ee2000c1e1900 */
[----:B0-----:R-:W-:-:S06]  /*08d0*/  @!P0 IMAD.WIDE.U32 R10, R7, 0x4, R10 ;  /* 0x00000004070a8825 */ /* 0x001fcc00078e000a */
[----:B------:R-:W3:Y:S01]  /*08e0*/  @!P0 LDG.E R10, desc[UR4][R10.64] ;  /* 0x000000040a0a8981 */ /* 0x000ee2000c1e1900 */
[----:B----4-:R-:W-:-:S04]  /*08f0*/  @P1 FFMA R19, R19, R16, R20 ;  /* 0x0000001013131223 */ /* 0x010fc80000000014 */
[----:B--2---:R-:W-:-:S04]  /*0900*/  @P1 FFMA R20, R12, R14, R19 ;  /* 0x0000000e0c141223 */ /* 0x004fc80000000013 */
[----:B---3--:R-:W-:-:S07]  /*0910*/  @!P0 FFMA R20, R9, R10, R20 ;  /* 0x0000000a09148223 */ /* 0x008fce0000000014 */
.L_x_0:
[----:B------:R-:W0:Y:S01]  /*0920*/  LDC.64 R6, c[0x0][0x390] ;  /* 0x0000e400ff067b82 */ /* 0x000e220000000a00 */
[----:B------:R-:W-:-:S04]  /*0930*/  IMAD R3, R5, R0, R3 ;  /* 0x0000000005037224 */ /* 0x000fc800078e0203 */
[----:B0-----:R-:W-:-:S05]  /*0940*/  IMAD.WIDE R2, R3, 0x4, R6 ;  /* 0x0000000403027825 */ /* 0x001fca00078e0206 */
[----:B------:R-:W-:Y:S01]  /*0950*/  STG.E desc[UR4][R2.64], R20 ;  /* 0x0000001402007986 */ /* 0x000fe2000c101904 */
[----:B------:R-:W-:Y:S05]  /*0960*/  EXIT ;  /* 0x000000000000794d */ /* 0x000fea0003800000 */
.L_x_4:
[----:B------:R-:W-:-:S00]  /*0970*/  BRA `(.L_x_4) ;  /* 0xfffffffc00fc7947 */ /* 0x000fc0000383ffff */
[----:B------:R-:W-:-:S00]  /*0980*/  NOP ;  /* 0x0000000000007918 */ /* 0x000fc00000000000 */
[----:B------:R-:W-:-:S00]  /*0990*/  NOP ;  /* 0x0000000000007918 */ /* 0x000fc00000000000 */
[----:B------:R-:W-:-:S00]  /*09a0*/  NOP ;  /* 0x0000000000007918 */ /* 0x000fc00000000000 */
[----:B------:R-:W-:-:S00]  /*09b0*/  NOP ;  /* 0x0000000000007918 */ /* 0x000fc00000000000 */
[----:B------:R-:W-:-:S00]  /*09c0*/  NOP ;  /* 0x0000000000007918 */ /* 0x000fc00000000000 */
[----:B------:R-:W-:-:S00]  /*09d0*/  NOP ;  /* 0x0000000000007918 */ /* 0x000fc00000000000 */
[----:B------:R-:W-:-:S00]  /*09e0*/  NOP ;  /* 0x0000000000007918 */ /* 0x000fc00000000000 */
[----:B------:R-:W-:-:S00]  /*09f0*/  NOP ;  /* 0x0000000000007918 */ /* 0x000fc00000000000 */
.L_x_7:


//--------------------- .text._Z7mat_subPfS_S_i   --------------------------
	.section	.text._Z7mat_subPfS_S_i,"ax",@progbits
	.align	128
        .global         _Z7mat_subPfS_S_i
        .type           _Z7mat_subPfS_S_i,@function
        .size           _Z7mat_subPfS_S_i,(.L_x_8 - _Z7mat_subPfS_S_i)
        .other          _Z7mat_subPfS_S_i,@"STO_CUDA_ENTRY STV_DEFAULT"
_Z7mat_subPfS_S_i:
.text._Z7mat_subPfS_S_i:
[----:B------:R-:W-:Y:S01]  /*0000*/  LDC R1, c[0x0][0x37c] ;  /* 0x0000df00ff017b82 */ /* 0x000fe20000000800 */
[----:B------:R-:W0:Y:S07]  /*0010*/  S2R R9, SR_TID.Y ;  /* 0x0000000000097919 */ /* 0x000e2e0000002200 */
[----:B------:R-:W1:Y:S01]  /*0020*/  LDC.64 R2, c[0x0][0x380] ;  /* 0x0000e000ff027b82 */ /* 0x000e620000000a00 */
[----:B------:R-:W0:Y:S01]  /*0030*/  LDCU UR6, c[0x0][0x398] ;  /* 0x00007300ff0677ac */ /* 0x000e220008000800 */
[----:B------:R-:W0:Y:S01]  /*0040*/  S2R R0, SR_TID.X ;  /* 0x0000000000007919 */ /* 0x000e220000002100 */
[----:B------:R-:W2:Y:S05]  /*0050*/  LDCU.64 UR4, c[0x0][0x358] ;  /* 0x00006b00ff0477ac */ /* 0x000eaa0008000a00 */
[----:B------:R-:W3:Y:S08]  /*0060*/  LDC.64 R4, c[0x0][0x388] ;  /* 0x0000e200ff047b82 */ /* 0x000ef00000000a00 */
[----:B------:R-:W4:Y:S01]  /*0070*/  LDC.64 R6, c[0x0][0x390] ;  /* 0x0000e400ff067b82 */ /* 0x000f220000000a00 */
[----:B0-----:R-:W-:-:S04]  /*0080*/  IMAD R9, R9, UR6, R0 ;  /* 0x0000000609097c24 */ /* 0x001fc8000f8e0200 */
[----:B-1----:R-:W-:-:S04]  /*0090*/  IMAD.WIDE R2, R9, 0x4, R2 ;  /* 0x0000000409027825 */ /* 0x002fc800078e0202 */
[C---:B---3--:R-:W-:Y:S02]  /*00a0*/  IMAD.WIDE R4, R9.reuse, 0x4, R4 ;  /* 0x0000000409047825 */ /* 0x048fe400078e0204 */
[----:B--2---:R-:W2:Y:S04]  /*00b0*/  LDG.E R2, desc[UR4][R2.64] ;  /* 0x0000000402027981 */ /* 0x004ea8000c1e1900 */
[----:B------:R-:W2:Y:S01]  /*00c0*/  LDG.E R5, desc[UR4][R4.64] ;  /* 0x0000000404057981 */ /* 0x000ea2000c1e1900 */
[----:B----4-:R-:W-:-:S04]  /*00d0*/  IMAD.WIDE R6, R9, 0x4, R6 ;  /* 0x0000000409067825 */ /* 0x010fc800078e0206 */
[----:B--2---:R-:W-:-:S05]  /*00e0*/  FADD R9, R2, -R5 ;  /* 0x8000000502097221 */ /* 0x004fca0000000000 */
[----:B------:R-:W-:Y:S01]  /*00f0*/  STG.E desc[UR4][R6.64], R9 ;  /* 0x0000000906007986 */ /* 0x000fe2000c101904 */
[----:B------:R-:W-:Y:S05]  /*0100*/  EXIT ;  /* 0x000000000000794d */ /* 0x000fea0003800000 */
.L_x_5:
        /* <DEDUP_REMOVED lines=15> */
.L_x_8:


//--------------------- .text._Z7mat_addPfS_S_i   --------------------------
	.section	.text._Z7mat_addPfS_S_i,"ax",@progbits
	.align	128
        .global         _Z7mat_addPfS_S_i
        .type           _Z7mat_addPfS_S_i,@function
        .size           _Z7mat_addPfS_S_i,(.L_x_9 - _Z7mat_addPfS_S_i)
        .other          _Z7mat_addPfS_S_i,@"STO_CUDA_ENTRY STV_DEFAULT"
_Z7mat_addPfS_S_i:
.text._Z7mat_addPfS_S_i:
        /* <DEDUP_REMOVED lines=14> */
[----:B--2---:R-:W-:-:S05]  /*00e0*/  FADD R9, R2, R5 ;  /* 0x0000000502097221 */ /* 0x004fca0000000000 */
[----:B------:R-:W-:Y:S01]  /*00f0*/  STG.E desc[UR4][R6.64], R9 ;  /* 0x0000000906007986 */ /* 0x000fe2000c101904 */
[----:B------:R-:W-:Y:S05]  /*0100*/  EXIT ;  /* 0x000000000000794d */ /* 0x000fea0003800000 */
.L_x_6:
        /* <DEDUP_REMOVED lines=15> */
.L_x_9:


//--------------------- .nv.shared.reserved.0     --------------------------
	.section	.nv.shared.reserved.0,"aw",@nobits
	.weak		__nv_reservedSMEM_offset_0_alias
	.size		__nv_reservedSMEM_offset_0_alias, 0, 64
	.other		__nv_reservedSMEM_offset_0_alias,@"STO_CUDA_RESERVED_SHARED STV_DEFAULT"
__nv_reservedSMEM_offset_0_alias:
	.zero		0
	.zero		64


//--------------------- .nv.constant0._Z8mat_multPfS_S_i --------------------------
	.section	.nv.constant0._Z8mat_multPfS_S_i,"a",@progbits
	.sectionflags	@""
	.align	4
.nv.constant0._Z8mat_multPfS_S_i:
	.zero		924


//--------------------- .nv.constant0._Z7mat_subPfS_S_i --------------------------
	.section	.nv.constant0._Z7mat_subPfS_S_i,"a",@progbits
	.sectionflags	@""
	.align	4
.nv.constant0._Z7mat_subPfS_S_i:
	.zero		924


//--------------------- .nv.constant0._Z7mat_addPfS_S_i --------------------------
	.section	.nv.constant0._Z7mat_addPfS_S_i,"a",@progbits
	.sectionflags	@""
	.align	4
.nv.constant0._Z7mat_addPfS_S_i:
	.zero		924


//--------------------- SYMBOLS --------------------------

	.type		.nv.reservedSmem.offset0,@object
	.size		.nv.reservedSmem.offset0,0x4
